//
// Generated by NVIDIA NVVM Compiler
//
// Compiler Build ID: CL-36424714
// Cuda compilation tools, release 13.0, V13.0.88
// Based on NVVM 20.0.0
//

.version 9.0
.target sm_100
.address_size 64

	// .globl	_Z11calculationPiS_i

.visible .entry _Z11calculationPiS_i(
	.param .u64 .ptr .align 1 _Z11calculationPiS_i_param_0,
	.param .u64 .ptr .align 1 _Z11calculationPiS_i_param_1,
	.param .u32 _Z11calculationPiS_i_param_2
)
{
	.reg .pred 	%p<2>;
	.reg .b32 	%r<8>;
	.reg .b64 	%rd<9>;

	ld.param.u64 	%rd1, [_Z11calculationPiS_i_param_0];
	ld.param.u64 	%rd2, [_Z11calculationPiS_i_param_1];
	ld.param.u32 	%r2, [_Z11calculationPiS_i_param_2];
	mov.u32 	%r3, %ctaid.x;
	mov.u32 	%r4, %ntid.x;
	mov.u32 	%r5, %tid.x;
	mad.lo.s32 	%r1, %r3, %r4, %r5;
	setp.ge.s32 	%p1, %r1, %r2;
	@%p1 bra 	$L__BB0_2;
	cvta.to.global.u64 	%rd3, %rd1;
	cvta.to.global.u64 	%rd4, %rd2;
	mul.wide.s32 	%rd5, %r1, 4;
	add.s64 	%rd6, %rd3, %rd5;
	ld.global.u32 	%r6, [%rd6];
	mul.wide.s32 	%rd7, %r6, 4;
	add.s64 	%rd8, %rd4, %rd7;
	atom.global.add.u32 	%r7, [%rd8], 1;
$L__BB0_2:
	ret;

}


// ===== COMPILED SASS (sm_100) =====

	.target	sm_100

	.elftype	@"ET_EXEC"


//--------------------- .note.nv.tkinfo           --------------------------
	.section	.note.nv.tkinfo,"",@"SHT_NOTE"
	.sectionflags	@"SHF_NOTE_NV_TKINFO"
	.tkinfo
        /*0018*/ 	.word	0x00000002
        /*0030*/ 	.string	""
        /*0030*/ 	.string	"ptxas"
        /*0030*/ 	.string	"Cuda compilation tools, release 13.0, V13.0.88"
        /*0030*/ 	.string	"Build cuda_13.0.r13.0/compiler.36424714_0"
        /*0030*/ 	.string	"-arch sm_100 -m 64 "



//--------------------- .note.nv.cuinfo           --------------------------
	.section	.note.nv.cuinfo,"",@"SHT_NOTE"
	.sectionflags	@"SHF_NOTE_NV_CUINFO"
        /*0018*/ 	.short	0x0002
        /*001a*/ 	.short	0x0064
        /*001c*/ 	.short	0x0082
	.zero		2


//--------------------- .nv.info                  --------------------------
	.section	.nv.info,"",@"SHT_CUDA_INFO"
	.align	4


	//----- nvinfo : EIATTR_REGCOUNT
	.align		4
        /*0000*/ 	.byte	0x04, 0x2f
        /*0002*/ 	.short	(.L_1 - .L_0)
	.align		4
.L_0:
        /*0004*/ 	.word	index@(_Z11calculationPiS_i)
        /*0008*/ 	.word	0x0000000a


	//----- nvinfo : EIATTR_FRAME_SIZE
	.align		4
.L_1:
        /*000c*/ 	.byte	0x04, 0x11
        /*000e*/ 	.short	(.L_3 - .L_2)
	.align		4
.L_2:
        /*0010*/ 	.word	index@(_Z11calculationPiS_i)
        /*0014*/ 	.word	0x00000000


	//----- nvinfo : EIATTR_MIN_STACK_SIZE
	.align		4
.L_3:
        /*0018*/ 	.byte	0x04, 0x12
        /*001a*/ 	.short	(.L_5 - .L_4)
	.align		4
.L_4:
        /*001c*/ 	.word	index@(_Z11calculationPiS_i)
        /*0020*/ 	.word	0x00000000
.L_5:


//--------------------- .nv.compat                --------------------------
	.section	.nv.compat,"",@"SHT_CUDA_COMPAT_INFO"
	.align	4
        /*0000*/ 	.byte	0x02, 0x09, 0x00, 0x00, 0x02, 0x02, 0x01, 0x00, 0x02, 0x05, 0x05, 0x00, 0x03, 0x07, 0x01, 0x01
        /*0010*/ 	.byte	0x02, 0x03, 0x00, 0x00, 0x02, 0x06, 0x01, 0x00, 0x04, 0x0b, 0x08, 0x00, 0x09, 0x00, 0x00, 0x00
        /*0020*/ 	.byte	0x00, 0x00, 0x00, 0x00


//--------------------- .nv.info._Z11calculationPiS_i --------------------------
	.section	.nv.info._Z11calculationPiS_i,"",@"SHT_CUDA_INFO"
	.sectionflags	@""
	.align	4


	//----- nvinfo : EIATTR_CUDA_API_VERSION
	.align		4
        /*0000*/ 	.byte	0x04, 0x37
        /*0002*/ 	.short	(.L_7 - .L_6)
.L_6:
        /*0004*/ 	.word	0x00000082


	//----- nvinfo : EIATTR_KPARAM_INFO
	.align		4
.L_7:
        /*0008*/ 	.byte	0x04, 0x17
        /*000a*/ 	.short	(.L_9 - .L_8)
.L_8:
        /*000c*/ 	.word	0x00000000
        /*0010*/ 	.short	0x0002
        /*0012*/ 	.short	0x0010
        /*0014*/ 	.byte	0x00, 0xf0, 0x11, 0x00


	//----- nvinfo : EIATTR_KPARAM_INFO
	.align		4
.L_9:
        /*0018*/ 	.byte	0x04, 0x17
        /*001a*/ 	.short	(.L_11 - .L_10)
.L_10:
        /*001c*/ 	.word	0x00000000
        /*0020*/ 	.short	0x0001
        /*0022*/ 	.short	0x0008
        /*0024*/ 	.byte	0x00, 0xf5, 0x21, 0x00


	//----- nvinfo : EIATTR_KPARAM_INFO
	.align		4
.L_11:
        /*0028*/ 	.byte	0x04, 0x17
        /*002a*/ 	.short	(.L_13 - .L_12)
.L_12:
        /*002c*/ 	.word	0x00000000
        /*0030*/ 	.short	0x0000
        /*0032*/ 	.short	0x0000
        /*0034*/ 	.byte	0x00, 0xf5, 0x21, 0x00


	//----- nvinfo : EIATTR_SPARSE_MMA_MASK
	.align		4
.L_13:
        /*0038*/ 	.byte	0x03, 0x50
        /*003a*/ 	.short	0x0000


	//----- nvinfo : EIATTR_MAXREG_COUNT
	.align		4
        /*003c*/ 	.byte	0x03, 0x1b
        /*003e*/ 	.short	0x00ff


	//----- nvinfo : EIATTR_MERCURY_ISA_VERSION
	.align		4
        /*0040*/ 	.byte	0x03, 0x5f
        /*0042*/ 	.short	0x0101


	//----- nvinfo : EIATTR_VRC_CTA_INIT_COUNT
	.align		4
        /*0044*/ 	.byte	0x02, 0x4a
	.zero		1
	.zero		1


	//----- nvinfo : EIATTR_EXIT_INSTR_OFFSETS
	.align		4
        /*0048*/ 	.byte	0x04, 0x1c
        /*004a*/ 	.short	(.L_15 - .L_14)


	//   ....[0]....
.L_14:
        /*004c*/ 	.word	0x00000070


	//   ....[1]....
        /*0050*/ 	.word	0x00000100


	//----- nvinfo : EIATTR_CBANK_PARAM_SIZE
	.align		4
.L_15:
        /*0054*/ 	.byte	0x03, 0x19
        /*0056*/ 	.short	0x0014


	//----- nvinfo : EIATTR_PARAM_CBANK
	.align		4
        /*0058*/ 	.byte	0x04, 0x0a
        /*005a*/ 	.short	(.L_17 - .L_16)
	.align		4
.L_16:
        /*005c*/ 	.word	index@(.nv.constant0._Z11calculationPiS_i)
        /*0060*/ 	.short	0x0380
        /*0062*/ 	.short	0x0014


	//----- nvinfo : EIATTR_SW_WAR
	.align		4
.L_17:
        /*0064*/ 	.byte	0x04, 0x36
        /*0066*/ 	.short	(.L_19 - .L_18)
.L_18:
        /*0068*/ 	.word	0x00000008
.L_19:


//--------------------- .nv.callgraph             --------------------------
	.section	.nv.callgraph,"",@"SHT_CUDA_CALLGRAPH"
	.align	4
	.sectionentsize	8
	.align		4
        /*0000*/ 	.word	0x00000000
	.align		4
        /*0004*/ 	.word	0xffffffff
	.align		4
        /*0008*/ 	.word	0x00000000
	.align		4
        /*000c*/ 	.word	0xfffffffe
	.align		4
        /*0010*/ 	.word	0x00000000
	.align		4
        /*0014*/ 	.word	0xfffffffd
	.align		4
        /*0018*/ 	.word	0x00000000
	.align		4
        /*001c*/ 	.word	0xfffffffc


//--------------------- .text._Z11calculationPiS_i --------------------------
	.section	.text._Z11calculationPiS_i,"ax",@progbits
	.align	128
        .global         _Z11calculationPiS_i
        .type           _Z11calculationPiS_i,@function
        .size           _Z11calculationPiS_i,(.L_x_1 - _Z11calculationPiS_i)
        .other          _Z11calculationPiS_i,@"STO_CUDA_ENTRY STV_DEFAULT"
_Z11calculationPiS_i:
.text._Z11calculationPiS_i:
[----:B------:R-:W-:Y:S01]  /*0000*/  LDC R1, c[0x0][0x37c] ;  /* 0x0000df00ff017b82 */ /* 0x000fe20000000800 */
[----:B------:R-:W0:Y:S07]  /*0010*/  S2R R0, SR_TID.X ;  /* 0x0000000000007919 */ /* 0x000e2e0000002100 */
[----:B------:R-:W0:Y:S01]  /*0020*/  S2UR UR4, SR_CTAID.X ;  /* 0x00000000000479c3 */ /* 0x000e220000002500 */
[----:B------:R-:W1:Y:S07]  /*0030*/  LDCU UR5, c[0x0][0x390] ;  /* 0x00007200ff0577ac */ /* 0x000e6e0008000800 */
[----:B------:R-:W0:Y:S02]  /*0040*/  LDC R5, c[0x0][0x360] ;  /* 0x0000d800ff057b82 */ /* 0x000e240000000800 */
[----:B0-----:R-:W-:-:S05]  /*0050*/  IMAD R5, R5, UR4, R0 ;  /* 0x0000000405057c24 */ /* 0x001fca000f8e0200 */
[----:B-1----:R-:W-:-:S13]  /*0060*/  ISETP.GE.AND P0, PT, R5, UR5, PT ;  /* 0x0000000505007c0c */ /* 0x002fda000bf06270 */
[----:B------:R-:W-:Y:S05]  /*0070*/  @P0 EXIT ;  /* 0x000000000000094d */ /* 0x000fea0003800000 */
[----:B------:R-:W0:Y:S01]  /*0080*/  LDC.64 R2, c[0x0][0x380] ;  /* 0x0000e000ff027b82 */ /* 0x000e220000000a00 */
[----:B------:R-:W1:Y:S01]  /*0090*/  LDCU.64 UR4, c[0x0][0x358] ;  /* 0x00006b00ff0477ac */ /* 0x000e620008000a00 */
[----:B0-----:R-:W-:-:S06]  /*00a0*/  IMAD.WIDE R2, R5, 0x4, R2 ;  /* 0x0000000405027825 */ /* 0x001fcc00078e0202 */
[----:B------:R-:W0:Y:S01]  /*00b0*/  LDC.64 R4, c[0x0][0x388] ;  /* 0x0000e200ff047b82 */ /* 0x000e220000000a00 */
[----:B-1----:R-:W0:Y:S01]  /*00c0*/  LDG.E R3, desc[UR4][R2.64] ;  /* 0x0000000402037981 */ /* 0x002e22000c1e1900 */
[----:B------:R-:W-:Y:S02]  /*00d0*/  HFMA2 R7, -RZ, RZ, 0, 5.9604644775390625e-08 ;  /* 0x00000001ff077431 */ /* 0x000fe400000001ff */
[----:B0-----:R-:W-:-:S05]  /*00e0*/  IMAD.WIDE R4, R3, 0x4, R4 ;  /* 0x0000000403047825 */ /* 0x001fca00078e0204 */
[----:B------:R-:W-:Y:S01]  /*00f0*/  REDG.E.ADD.STRONG.GPU desc[UR4][R4.64], R7 ;  /* 0x000000070400798e */ /* 0x000fe2000c12e104 */
[----:B------:R-:W-:Y:S05]  /*0100*/  EXIT ;  /* 0x000000000000794d */ /* 0x000fea0003800000 */
.L_x_0:
[----:B------:R-:W-:-:S00]  /*0110*/  BRA `(.L_x_0) ;  /* 0xfffffffc00fc7947 */ /* 0x000fc0000383ffff */
[----:B------:R-:W-:-:S00]  /*0120*/  NOP ;  /* 0x0000000000007918 */ /* 0x000fc00000000000 */
        /* <DEDUP_REMOVED lines=13> */
.L_x_1:


//--------------------- .nv.shared.reserved.0     --------------------------
	.section	.nv.shared.reserved.0,"aw",@nobits
	.weak		__nv_reservedSMEM_offset_0_alias
	.size		__nv_reservedSMEM_offset_0_alias, 0, 64
	.other		__nv_reservedSMEM_offset_0_alias,@"STO_CUDA_RESERVED_SHARED STV_DEFAULT"
__nv_reservedSMEM_offset_0_alias:
	.zero		0
	.zero		64


//--------------------- .nv.constant0._Z11calculationPiS_i --------------------------
	.section	.nv.constant0._Z11calculationPiS_i,"a",@progbits
	.sectionflags	@""
	.align	4
.nv.constant0._Z11calculationPiS_i:
	.zero		916


//--------------------- SYMBOLS --------------------------

	.type		.nv.reservedSmem.offset0,@object
	.size		.nv.reservedSmem.offset0,0x4
